//
// Generated by NVIDIA NVVM Compiler
//
// Compiler Build ID: CL-36424714
// Cuda compilation tools, release 13.0, V13.0.88
// Based on NVVM 20.0.0
//

.version 9.0
.target sm_100
.address_size 64

	// .globl	_Z6updatePdS_S_idjj

.visible .entry _Z6updatePdS_S_idjj(
	.param .u64 .ptr .align 1 _Z6updatePdS_S_idjj_param_0,
	.param .u64 .ptr .align 1 _Z6updatePdS_S_idjj_param_1,
	.param .u64 .ptr .align 1 _Z6updatePdS_S_idjj_param_2,
	.param .u32 _Z6updatePdS_S_idjj_param_3,
	.param .f64 _Z6updatePdS_S_idjj_param_4,
	.param .u32 _Z6updatePdS_S_idjj_param_5,
	.param .u32 _Z6updatePdS_S_idjj_param_6
)
{
	.reg .pred 	%p<2>;
	.reg .b32 	%r<11>;
	.reg .b64 	%rd<19>;
	.reg .b64 	%fd<35>;

	ld.param.u64 	%rd1, [_Z6updatePdS_S_idjj_param_0];
	ld.param.u64 	%rd2, [_Z6updatePdS_S_idjj_param_1];
	ld.param.u64 	%rd3, [_Z6updatePdS_S_idjj_param_2];
	ld.param.f64 	%fd1, [_Z6updatePdS_S_idjj_param_4];
	ld.param.u32 	%r2, [_Z6updatePdS_S_idjj_param_5];
	ld.param.u32 	%r3, [_Z6updatePdS_S_idjj_param_6];
	mov.u32 	%r4, %tid.x;
	mov.u32 	%r5, %ntid.x;
	mov.u32 	%r6, %ctaid.x;
	mad.lo.s32 	%r7, %r5, %r6, %r4;
	add.s32 	%r1, %r7, %r2;
	setp.ge.u32 	%p1, %r1, %r3;
	@%p1 bra 	$L__BB0_2;
	cvta.to.global.u64 	%rd4, %rd2;
	cvta.to.global.u64 	%rd5, %rd3;
	cvta.to.global.u64 	%rd6, %rd1;
	mul.lo.s32 	%r8, %r1, 3;
	mul.wide.u32 	%rd7, %r8, 8;
	add.s64 	%rd8, %rd4, %rd7;
	ld.global.f64 	%fd2, [%rd8];
	add.s64 	%rd9, %rd5, %rd7;
	ld.global.f64 	%fd3, [%rd9];
	mul.f64 	%fd4, %fd1, %fd3;
	mul.f64 	%fd5, %fd1, %fd4;
	mul.f64 	%fd6, %fd5, 0d3FE0000000000000;
	fma.rn.f64 	%fd7, %fd1, %fd2, %fd6;
	add.s64 	%rd10, %rd6, %rd7;
	ld.global.f64 	%fd8, [%rd10];
	add.f64 	%fd9, %fd8, %fd7;
	st.global.f64 	[%rd10], %fd9;
	ld.global.f64 	%fd10, [%rd9];
	ld.global.f64 	%fd11, [%rd8];
	fma.rn.f64 	%fd12, %fd1, %fd10, %fd11;
	st.global.f64 	[%rd8], %fd12;
	add.s32 	%r9, %r8, 1;
	mul.wide.u32 	%rd11, %r9, 8;
	add.s64 	%rd12, %rd4, %rd11;
	ld.global.f64 	%fd13, [%rd12];
	add.s64 	%rd13, %rd5, %rd11;
	ld.global.f64 	%fd14, [%rd13];
	mul.f64 	%fd15, %fd1, %fd14;
	mul.f64 	%fd16, %fd1, %fd15;
	mul.f64 	%fd17, %fd16, 0d3FE0000000000000;
	fma.rn.f64 	%fd18, %fd1, %fd13, %fd17;
	add.s64 	%rd14, %rd6, %rd11;
	ld.global.f64 	%fd19, [%rd14];
	add.f64 	%fd20, %fd19, %fd18;
	st.global.f64 	[%rd14], %fd20;
	ld.global.f64 	%fd21, [%rd13];
	ld.global.f64 	%fd22, [%rd12];
	fma.rn.f64 	%fd23, %fd1, %fd21, %fd22;
	st.global.f64 	[%rd12], %fd23;
	add.s32 	%r10, %r8, 2;
	mul.wide.u32 	%rd15, %r10, 8;
	add.s64 	%rd16, %rd4, %rd15;
	ld.global.f64 	%fd24, [%rd16];
	add.s64 	%rd17, %rd5, %rd15;
	ld.global.f64 	%fd25, [%rd17];
	mul.f64 	%fd26, %fd1, %fd25;
	mul.f64 	%fd27, %fd1, %fd26;
	mul.f64 	%fd28, %fd27, 0d3FE0000000000000;
	fma.rn.f64 	%fd29, %fd1, %fd24, %fd28;
	add.s64 	%rd18, %rd6, %rd15;
	ld.global.f64 	%fd30, [%rd18];
	add.f64 	%fd31, %fd30, %fd29;
	st.global.f64 	[%rd18], %fd31;
	ld.global.f64 	%fd32, [%rd17];
	ld.global.f64 	%fd33, [%rd16];
	fma.rn.f64 	%fd34, %fd1, %fd32, %fd33;
	st.global.f64 	[%rd16], %fd34;
$L__BB0_2:
	ret;

}


// ===== COMPILED SASS (sm_100) =====

	.target	sm_100

	.elftype	@"ET_EXEC"


//--------------------- .note.nv.tkinfo           --------------------------
	.section	.note.nv.tkinfo,"",@"SHT_NOTE"
	.sectionflags	@"SHF_NOTE_NV_TKINFO"
	.tkinfo
        /*0018*/ 	.word	0x00000002
        /*0030*/ 	.string	""
        /*0030*/ 	.string	"ptxas"
        /*0030*/ 	.string	"Cuda compilation tools, release 13.0, V13.0.88"
        /*0030*/ 	.string	"Build cuda_13.0.r13.0/compiler.36424714_0"
        /*0030*/ 	.string	"-arch sm_100 -m 64 "



//--------------------- .note.nv.cuinfo           --------------------------
	.section	.note.nv.cuinfo,"",@"SHT_NOTE"
	.sectionflags	@"SHF_NOTE_NV_CUINFO"
        /*0018*/ 	.short	0x0002
        /*001a*/ 	.short	0x0064
        /*001c*/ 	.short	0x0082
	.zero		2


//--------------------- .nv.info                  --------------------------
	.section	.nv.info,"",@"SHT_CUDA_INFO"
	.align	4


	//----- nvinfo : EIATTR_REGCOUNT
	.align		4
        /*0000*/ 	.byte	0x04, 0x2f
        /*0002*/ 	.short	(.L_1 - .L_0)
	.align		4
.L_0:
        /*0004*/ 	.word	index@(_Z6updatePdS_S_idjj)
        /*0008*/ 	.word	0x00000020


	//----- nvinfo : EIATTR_FRAME_SIZE
	.align		4
.L_1:
        /*000c*/ 	.byte	0x04, 0x11
        /*000e*/ 	.short	(.L_3 - .L_2)
	.align		4
.L_2:
        /*0010*/ 	.word	index@(_Z6updatePdS_S_idjj)
        /*0014*/ 	.word	0x00000000


	//----- nvinfo : EIATTR_MIN_STACK_SIZE
	.align		4
.L_3:
        /*0018*/ 	.byte	0x04, 0x12
        /*001a*/ 	.short	(.L_5 - .L_4)
	.align		4
.L_4:
        /*001c*/ 	.word	index@(_Z6updatePdS_S_idjj)
        /*0020*/ 	.word	0x00000000
.L_5:


//--------------------- .nv.compat                --------------------------
	.section	.nv.compat,"",@"SHT_CUDA_COMPAT_INFO"
	.align	4
        /*0000*/ 	.byte	0x02, 0x09, 0x00, 0x00, 0x02, 0x02, 0x01, 0x00, 0x02, 0x05, 0x05, 0x00, 0x03, 0x07, 0x01, 0x01
        /*0010*/ 	.byte	0x02, 0x03, 0x00, 0x00, 0x02, 0x06, 0x01, 0x00, 0x04, 0x0b, 0x08, 0x00, 0x01, 0x00, 0x00, 0x00
        /*0020*/ 	.byte	0x00, 0x00, 0x00, 0x00


//--------------------- .nv.info._Z6updatePdS_S_idjj --------------------------
	.section	.nv.info._Z6updatePdS_S_idjj,"",@"SHT_CUDA_INFO"
	.sectionflags	@""
	.align	4


	//----- nvinfo : EIATTR_CUDA_API_VERSION
	.align		4
        /*0000*/ 	.byte	0x04, 0x37
        /*0002*/ 	.short	(.L_7 - .L_6)
.L_6:
        /*0004*/ 	.word	0x00000082


	//----- nvinfo : EIATTR_KPARAM_INFO
	.align		4
.L_7:
        /*0008*/ 	.byte	0x04, 0x17
        /*000a*/ 	.short	(.L_9 - .L_8)
.L_8:
        /*000c*/ 	.word	0x00000000
        /*0010*/ 	.short	0x0006
        /*0012*/ 	.short	0x002c
        /*0014*/ 	.byte	0x00, 0xf0, 0x11, 0x00


	//----- nvinfo : EIATTR_KPARAM_INFO
	.align		4
.L_9:
        /*0018*/ 	.byte	0x04, 0x17
        /*001a*/ 	.short	(.L_11 - .L_10)
.L_10:
        /*001c*/ 	.word	0x00000000
        /*0020*/ 	.short	0x0005
        /*0022*/ 	.short	0x0028
        /*0024*/ 	.byte	0x00, 0xf0, 0x11, 0x00


	//----- nvinfo : EIATTR_KPARAM_INFO
	.align		4
.L_11:
        /*0028*/ 	.byte	0x04, 0x17
        /*002a*/ 	.short	(.L_13 - .L_12)
.L_12:
        /*002c*/ 	.word	0x00000000
        /*0030*/ 	.short	0x0004
        /*0032*/ 	.short	0x0020
        /*0034*/ 	.byte	0x00, 0xf0, 0x21, 0x00


	//----- nvinfo : EIATTR_KPARAM_INFO
	.align		4
.L_13:
        /*0038*/ 	.byte	0x04, 0x17
        /*003a*/ 	.short	(.L_15 - .L_14)
.L_14:
        /*003c*/ 	.word	0x00000000
        /*0040*/ 	.short	0x0003
        /*0042*/ 	.short	0x0018
        /*0044*/ 	.byte	0x00, 0xf0, 0x11, 0x00


	//----- nvinfo : EIATTR_KPARAM_INFO
	.align		4
.L_15:
        /*0048*/ 	.byte	0x04, 0x17
        /*004a*/ 	.short	(.L_17 - .L_16)
.L_16:
        /*004c*/ 	.word	0x00000000
        /*0050*/ 	.short	0x0002
        /*0052*/ 	.short	0x0010
        /*0054*/ 	.byte	0x00, 0xf5, 0x21, 0x00


	//----- nvinfo : EIATTR_KPARAM_INFO
	.align		4
.L_17:
        /*0058*/ 	.byte	0x04, 0x17
        /*005a*/ 	.short	(.L_19 - .L_18)
.L_18:
        /*005c*/ 	.word	0x00000000
        /*0060*/ 	.short	0x0001
        /*0062*/ 	.short	0x0008
        /*0064*/ 	.byte	0x00, 0xf5, 0x21, 0x00


	//----- nvinfo : EIATTR_KPARAM_INFO
	.align		4
.L_19:
        /*0068*/ 	.byte	0x04, 0x17
        /*006a*/ 	.short	(.L_21 - .L_20)
.L_20:
        /*006c*/ 	.word	0x00000000
        /*0070*/ 	.short	0x0000
        /*0072*/ 	.short	0x0000
        /*0074*/ 	.byte	0x00, 0xf5, 0x21, 0x00


	//----- nvinfo : EIATTR_SPARSE_MMA_MASK
	.align		4
.L_21:
        /*0078*/ 	.byte	0x03, 0x50
        /*007a*/ 	.short	0x0000


	//----- nvinfo : EIATTR_MAXREG_COUNT
	.align		4
        /*007c*/ 	.byte	0x03, 0x1b
        /*007e*/ 	.short	0x00ff


	//----- nvinfo : EIATTR_MERCURY_ISA_VERSION
	.align		4
        /*0080*/ 	.byte	0x03, 0x5f
        /*0082*/ 	.short	0x0101


	//----- nvinfo : EIATTR_VRC_CTA_INIT_COUNT
	.align		4
        /*0084*/ 	.byte	0x02, 0x4a
	.zero		1
	.zero		1


	//----- nvinfo : EIATTR_EXIT_INSTR_OFFSETS
	.align		4
        /*0088*/ 	.byte	0x04, 0x1c
        /*008a*/ 	.short	(.L_23 - .L_22)


	//   ....[0]....
.L_22:
        /*008c*/ 	.word	0x00000080


	//   ....[1]....
        /*0090*/ 	.word	0x00000410


	//----- nvinfo : EIATTR_CBANK_PARAM_SIZE
	.align		4
.L_23:
        /*0094*/ 	.byte	0x03, 0x19
        /*0096*/ 	.short	0x0030


	//----- nvinfo : EIATTR_PARAM_CBANK
	.align		4
        /*0098*/ 	.byte	0x04, 0x0a
        /*009a*/ 	.short	(.L_25 - .L_24)
	.align		4
.L_24:
        /*009c*/ 	.word	index@(.nv.constant0._Z6updatePdS_S_idjj)
        /*00a0*/ 	.short	0x0380
        /*00a2*/ 	.short	0x0030


	//----- nvinfo : EIATTR_SW_WAR
	.align		4
.L_25:
        /*00a4*/ 	.byte	0x04, 0x36
        /*00a6*/ 	.short	(.L_27 - .L_26)
.L_26:
        /*00a8*/ 	.word	0x00000008
.L_27:


//--------------------- .nv.callgraph             --------------------------
	.section	.nv.callgraph,"",@"SHT_CUDA_CALLGRAPH"
	.align	4
	.sectionentsize	8
	.align		4
        /*0000*/ 	.word	0x00000000
	.align		4
        /*0004*/ 	.word	0xffffffff
	.align		4
        /*0008*/ 	.word	0x00000000
	.align		4
        /*000c*/ 	.word	0xfffffffe
	.align		4
        /*0010*/ 	.word	0x00000000
	.align		4
        /*0014*/ 	.word	0xfffffffd
	.align		4
        /*0018*/ 	.word	0x00000000
	.align		4
        /*001c*/ 	.word	0xfffffffc


//--------------------- .text._Z6updatePdS_S_idjj --------------------------
	.section	.text._Z6updatePdS_S_idjj,"ax",@progbits
	.align	128
        .global         _Z6updatePdS_S_idjj
        .type           _Z6updatePdS_S_idjj,@function
        .size           _Z6updatePdS_S_idjj,(.L_x_1 - _Z6updatePdS_S_idjj)
        .other          _Z6updatePdS_S_idjj,@"STO_CUDA_ENTRY STV_DEFAULT"
_Z6updatePdS_S_idjj:
.text._Z6updatePdS_S_idjj:
[----:B------:R-:W-:Y:S01]  /*0000*/  LDC R1, c[0x0][0x37c] ;  /* 0x0000df00ff017b82 */ /* 0x000fe20000000800 */
[----:B------:R-:W0:Y:S01]  /*0010*/  S2R R0, SR_TID.X ;  /* 0x0000000000007919 */ /* 0x000e220000002100 */
[----:B------:R-:W0:Y:S01]  /*0020*/  LDCU UR4, c[0x0][0x360] ;  /* 0x00006c00ff0477ac */ /* 0x000e220008000800 */
[----:B------:R-:W0:Y:S01]  /*0030*/  S2R R3, SR_CTAID.X ;  /* 0x0000000000037919 */ /* 0x000e220000002500 */
[----:B------:R-:W1:Y:S01]  /*0040*/  LDCU.64 UR6, c[0x0][0x3a8] ;  /* 0x00007500ff0677ac */ /* 0x000e620008000a00 */
[----:B0-----:R-:W-:-:S05]  /*0050*/  IMAD R0, R3, UR4, R0 ;  /* 0x0000000403007c24 */ /* 0x001fca000f8e0200 */
[----:B-1----:R-:W-:-:S04]  /*0060*/  IADD3 R0, PT, PT, R0, UR6, RZ ;  /* 0x0000000600007c10 */ /* 0x002fc8000fffe0ff */
[----:B------:R-:W-:-:S13]  /*0070*/  ISETP.GE.U32.AND P0, PT, R0, UR7, PT ;  /* 0x0000000700007c0c */ /* 0x000fda000bf06070 */
[----:B------:R-:W-:Y:S05]  /*0080*/  @P0 EXIT ;  /* 0x000000000000094d */ /* 0x000fea0003800000 */
[----:B------:R-:W0:Y:S01]  /*0090*/  LDC.64 R6, c[0x0][0x390] ;  /* 0x0000e400ff067b82 */ /* 0x000e220000000a00 */
[----:B------:R-:W1:Y:S01]  /*00a0*/  LDCU.64 UR4, c[0x0][0x358] ;  /* 0x00006b00ff0477ac */ /* 0x000e620008000a00 */
[----:B------:R-:W-:Y:S01]  /*00b0*/  LEA R9, R0, R0, 0x1 ;  /* 0x0000000000097211 */ /* 0x000fe200078e08ff */
[----:B------:R-:W2:Y:S05]  /*00c0*/  LDCU.64 UR6, c[0x0][0x3a0] ;  /* 0x00007400ff0677ac */ /* 0x000eaa0008000a00 */
[----:B------:R-:W3:Y:S08]  /*00d0*/  LDC.64 R4, c[0x0][0x388] ;  /* 0x0000e200ff047b82 */ /* 0x000ef00000000a00 */
[----:B------:R-:W4:Y:S01]  /*00e0*/  LDC.64 R2, c[0x0][0x380] ;  /* 0x0000e000ff027b82 */ /* 0x000f220000000a00 */
[----:B0-----:R-:W-:-:S05]  /*00f0*/  IMAD.WIDE.U32 R12, R9, 0x8, R6 ;  /* 0x00000008090c7825 */ /* 0x001fca00078e0006 */
[----:B-1----:R-:W2:Y:S01]  /*0100*/  LDG.E.64 R18, desc[UR4][R12.64] ;  /* 0x000000040c127981 */ /* 0x002ea2000c1e1b00 */
[----:B---3--:R-:W-:-:S05]  /*0110*/  IMAD.WIDE.U32 R10, R9, 0x8, R4 ;  /* 0x00000008090a7825 */ /* 0x008fca00078e0004 */
[----:B------:R-:W3:Y:S01]  /*0120*/  LDG.E.64 R16, desc[UR4][R10.64] ;  /* 0x000000040a107981 */ /* 0x000ee2000c1e1b00 */
[----:B----4-:R-:W-:-:S05]  /*0130*/  IMAD.WIDE.U32 R14, R9, 0x8, R2 ;  /* 0x00000008090e7825 */ /* 0x010fca00078e0002 */
[----:B------:R-:W4:Y:S01]  /*0140*/  LDG.E.64 R20, desc[UR4][R14.64] ;  /* 0x000000040e147981 */ /* 0x000f22000c1e1b00 */
[----:B--2---:R-:W-:-:S08]  /*0150*/  DMUL R18, R18, UR6 ;  /* 0x0000000612127c28 */ /* 0x004fd00008000000 */
[----:B------:R-:W-:-:S08]  /*0160*/  DMUL R18, R18, UR6 ;  /* 0x0000000612127c28 */ /* 0x000fd00008000000 */
[----:B------:R-:W-:-:S08]  /*0170*/  DMUL R18, R18, 0.5 ;  /* 0x3fe0000012127828 */ /* 0x000fd00000000000 */
[----:B---3--:R-:W-:-:S08]  /*0180*/  DFMA R16, R16, UR6, R18 ;  /* 0x0000000610107c2b */ /* 0x008fd00008000012 */
[----:B----4-:R-:W-:-:S07]  /*0190*/  DADD R22, R16, R20 ;  /* 0x0000000010167229 */ /* 0x010fce0000000014 */
[----:B------:R0:W-:Y:S04]  /*01a0*/  STG.E.64 desc[UR4][R14.64], R22 ;  /* 0x000000160e007986 */ /* 0x0001e8000c101b04 */
[----:B------:R-:W2:Y:S04]  /*01b0*/  LDG.E.64 R12, desc[UR4][R12.64] ;  /* 0x000000040c0c7981 */ /* 0x000ea8000c1e1b00 */
[----:B------:R-:W2:Y:S01]  /*01c0*/  LDG.E.64 R16, desc[UR4][R10.64] ;  /* 0x000000040a107981 */ /* 0x000ea2000c1e1b00 */
[----:B------:R-:W-:-:S05]  /*01d0*/  IADD3 R21, PT, PT, R9, 0x1, RZ ;  /* 0x0000000109157810 */ /* 0x000fca0007ffe0ff */
[----:B------:R-:W-:Y:S01]  /*01e0*/  IMAD.WIDE.U32 R18, R21, 0x8, R4 ;  /* 0x0000000815127825 */ /* 0x000fe200078e0004 */
[----:B--2---:R-:W-:-:S03]  /*01f0*/  DFMA R24, R12, UR6, R16 ;  /* 0x000000060c187c2b */ /* 0x004fc60008000010 */
[----:B------:R-:W-:-:S04]  /*0200*/  IMAD.WIDE.U32 R16, R21, 0x8, R6 ;  /* 0x0000000815107825 */ /* 0x000fc800078e0006 */
[----:B------:R1:W-:Y:S04]  /*0210*/  STG.E.64 desc[UR4][R10.64], R24 ;  /* 0x000000180a007986 */ /* 0x0003e8000c101b04 */
[----:B------:R-:W2:Y:S01]  /*0220*/  LDG.E.64 R28, desc[UR4][R16.64] ;  /* 0x00000004101c7981 */ /* 0x000ea2000c1e1b00 */
[----:B------:R-:W-:-:S03]  /*0230*/  IMAD.WIDE.U32 R20, R21, 0x8, R2 ;  /* 0x0000000815147825 */ /* 0x000fc600078e0002 */
[----:B------:R-:W3:Y:S04]  /*0240*/  LDG.E.64 R26, desc[UR4][R18.64] ;  /* 0x00000004121a7981 */ /* 0x000ee8000c1e1b00 */
[----:B0-----:R-:W4:Y:S01]  /*0250*/  LDG.E.64 R14, desc[UR4][R20.64] ;  /* 0x00000004140e7981 */ /* 0x001f22000c1e1b00 */
[----:B--2---:R-:W-:-:S08]  /*0260*/  DMUL R28, R28, UR6 ;  /* 0x000000061c1c7c28 */ /* 0x004fd00008000000 */
[----:B------:R-:W-:-:S08]  /*0270*/  DMUL R28, R28, UR6 ;  /* 0x000000061c1c7c28 */ /* 0x000fd00008000000 */
[----:B------:R-:W-:-:S08]  /*0280*/  DMUL R28, R28, 0.5 ;  /* 0x3fe000001c1c7828 */ /* 0x000fd00000000000 */
[----:B---3--:R-:W-:-:S08]  /*0290*/  DFMA R26, R26, UR6, R28 ;  /* 0x000000061a1a7c2b */ /* 0x008fd0000800001c */
[----:B----4-:R-:W-:-:S07]  /*02a0*/  DADD R14, R26, R14 ;  /* 0x000000001a0e7229 */ /* 0x010fce000000000e */
[----:B------:R0:W-:Y:S04]  /*02b0*/  STG.E.64 desc[UR4][R20.64], R14 ;  /* 0x0000000e14007986 */ /* 0x0001e8000c101b04 */
[----:B------:R-:W2:Y:S04]  /*02c0*/  LDG.E.64 R16, desc[UR4][R16.64] ;  /* 0x0000000410107981 */ /* 0x000ea8000c1e1b00 */
[----:B-1----:R-:W2:Y:S01]  /*02d0*/  LDG.E.64 R10, desc[UR4][R18.64] ;  /* 0x00000004120a7981 */ /* 0x002ea2000c1e1b00 */
[----:B------:R-:W-:-:S05]  /*02e0*/  IADD3 R23, PT, PT, R9, 0x2, RZ ;  /* 0x0000000209177810 */ /* 0x000fca0007ffe0ff */
[----:B------:R-:W-:-:S04]  /*02f0*/  IMAD.WIDE.U32 R6, R23, 0x8, R6 ;  /* 0x0000000817067825 */ /* 0x000fc800078e0006 */
[----:B------:R-:W-:-:S04]  /*0300*/  IMAD.WIDE.U32 R4, R23, 0x8, R4 ;  /* 0x0000000817047825 */ /* 0x000fc800078e0004 */
[----:B------:R-:W-:Y:S01]  /*0310*/  IMAD.WIDE.U32 R2, R23, 0x8, R2 ;  /* 0x0000000817027825 */ /* 0x000fe200078e0002 */
[----:B--2---:R-:W-:-:S07]  /*0320*/  DFMA R10, R16, UR6, R10 ;  /* 0x00000006100a7c2b */ /* 0x004fce000800000a */
[----:B------:R1:W-:Y:S04]  /*0330*/  STG.E.64 desc[UR4][R18.64], R10 ;  /* 0x0000000a12007986 */ /* 0x0003e8000c101b04 */
[----:B------:R-:W2:Y:S04]  /*0340*/  LDG.E.64 R12, desc[UR4][R6.64] ;  /* 0x00000004060c7981 */ /* 0x000ea8000c1e1b00 */
[----:B------:R-:W3:Y:S04]  /*0350*/  LDG.E.64 R8, desc[UR4][R4.64] ;  /* 0x0000000404087981 */ /* 0x000ee8000c1e1b00 */
[----:B0-----:R-:W4:Y:S01]  /*0360*/  LDG.E.64 R14, desc[UR4][R2.64] ;  /* 0x00000004020e7981 */ /* 0x001f22000c1e1b00 */
[----:B--2---:R-:W-:-:S08]  /*0370*/  DMUL R12, R12, UR6 ;  /* 0x000000060c0c7c28 */ /* 0x004fd00008000000 */
[----:B------:R-:W-:-:S08]  /*0380*/  DMUL R12, R12, UR6 ;  /* 0x000000060c0c7c28 */ /* 0x000fd00008000000 */
[----:B------:R-:W-:-:S08]  /*0390*/  DMUL R12, R12, 0.5 ;  /* 0x3fe000000c0c7828 */ /* 0x000fd00000000000 */
[----:B---3--:R-:W-:-:S08]  /*03a0*/  DFMA R8, R8, UR6, R12 ;  /* 0x0000000608087c2b */ /* 0x008fd0000800000c */
[----:B----4-:R-:W-:-:S07]  /*03b0*/  DADD R8, R8, R14 ;  /* 0x0000000008087229 */ /* 0x010fce000000000e */
[----:B------:R-:W-:Y:S04]  /*03c0*/  STG.E.64 desc[UR4][R2.64], R8 ;  /* 0x0000000802007986 */ /* 0x000fe8000c101b04 */
[----:B------:R-:W2:Y:S04]  /*03d0*/  LDG.E.64 R6, desc[UR4][R6.64] ;  /* 0x0000000406067981 */ /* 0x000ea8000c1e1b00 */
[----:B-1----:R-:W2:Y:S02]  /*03e0*/  LDG.E.64 R10, desc[UR4][R4.64] ;  /* 0x00000004040a7981 */ /* 0x002ea4000c1e1b00 */
[----:B--2---:R-:W-:-:S07]  /*03f0*/  DFMA R10, R6, UR6, R10 ;  /* 0x00000006060a7c2b */ /* 0x004fce000800000a */
[----:B------:R-:W-:Y:S01]  /*0400*/  STG.E.64 desc[UR4][R4.64], R10 ;  /* 0x0000000a04007986 */ /* 0x000fe2000c101b04 */
[----:B------:R-:W-:Y:S05]  /*0410*/  EXIT ;  /* 0x000000000000794d */ /* 0x000fea0003800000 */
.L_x_0:
[----:B------:R-:W-:-:S00]  /*0420*/  BRA `(.L_x_0) ;  /* 0xfffffffc00fc7947 */ /* 0x000fc0000383ffff */
[----:B------:R-:W-:-:S00]  /*0430*/  NOP ;  /* 0x0000000000007918 */ /* 0x000fc00000000000 */
        /* <DEDUP_REMOVED lines=12> */
.L_x_1:


//--------------------- .nv.shared.reserved.0     --------------------------
	.section	.nv.shared.reserved.0,"aw",@nobits
	.weak		__nv_reservedSMEM_offset_0_alias
	.size		__nv_reservedSMEM_offset_0_alias, 0, 64
	.other		__nv_reservedSMEM_offset_0_alias,@"STO_CUDA_RESERVED_SHARED STV_DEFAULT"
__nv_reservedSMEM_offset_0_alias:
	.zero		0
	.zero		64


//--------------------- .nv.constant0._Z6updatePdS_S_idjj --------------------------
	.section	.nv.constant0._Z6updatePdS_S_idjj,"a",@progbits
	.sectionflags	@""
	.align	4
.nv.constant0._Z6updatePdS_S_idjj:
	.zero		944


//--------------------- SYMBOLS --------------------------

	.type		.nv.reservedSmem.offset0,@object
	.size		.nv.reservedSmem.offset0,0x4
